//
// Generated by NVIDIA NVVM Compiler
//
// Compiler Build ID: CL-36424714
// Cuda compilation tools, release 13.0, V13.0.88
// Based on NVVM 20.0.0
//

.version 9.0
.target sm_100
.address_size 64

	// .globl	_Z8wmma_kerPfS_S_b

.visible .entry _Z8wmma_kerPfS_S_b(
	.param .u64 .ptr .align 1 _Z8wmma_kerPfS_S_b_param_0,
	.param .u64 .ptr .align 1 _Z8wmma_kerPfS_S_b_param_1,
	.param .u64 .ptr .align 1 _Z8wmma_kerPfS_S_b_param_2,
	.param .u8 _Z8wmma_kerPfS_S_b_param_3
)
{
	.reg .pred 	%p<2>;
	.reg .b16 	%rs<2>;
	.reg .b32 	%r<12>;
	.reg .b32 	%f<34>;
	.reg .b64 	%rd<4>;

	ld.param.u64 	%rd2, [_Z8wmma_kerPfS_S_b_param_0];
	ld.param.u64 	%rd3, [_Z8wmma_kerPfS_S_b_param_1];
	ld.param.u64 	%rd1, [_Z8wmma_kerPfS_S_b_param_2];
	ld.param.s8 	%rs1, [_Z8wmma_kerPfS_S_b_param_3];
	mov.b32 	%r9, 8;
	wmma.load.a.sync.aligned.row.m16n16k8.tf32 	{%r1, %r2, %r3, %r4}, [%rd2], %r9;
	wmma.load.b.sync.aligned.col.m16n16k8.tf32 	{%r5, %r6, %r7, %r8}, [%rd3], %r9;
	setp.ne.s16 	%p1, %rs1, 0;
	mov.f32 	%f26, 0f00000000;
	mov.f32 	%f27, %f26;
	mov.f32 	%f28, %f26;
	mov.f32 	%f29, %f26;
	mov.f32 	%f30, %f26;
	mov.f32 	%f31, %f26;
	mov.f32 	%f32, %f26;
	mov.f32 	%f33, %f26;
	@%p1 bra 	$L__BB0_2;
	mov.b32 	%r10, 16;
	wmma.load.c.sync.aligned.col.m16n16k8.f32 	{%f33, %f32, %f31, %f30, %f29, %f28, %f27, %f26}, [%rd1], %r10;
$L__BB0_2:
	wmma.mma.sync.aligned.row.col.m16n16k8.f32.tf32.tf32.f32 {%f18, %f19, %f20, %f21, %f22, %f23, %f24, %f25}, {%r1, %r2, %r3, %r4}, {%r5, %r6, %r7, %r8}, {%f33, %f32, %f31, %f30, %f29, %f28, %f27, %f26};
	mov.b32 	%r11, 16;
	wmma.store.d.sync.aligned.col.m16n16k8.f32 	[%rd1], {%f18, %f19, %f20, %f21, %f22, %f23, %f24, %f25}, %r11;
	ret;

}


// ===== COMPILED SASS (sm_100) =====

	.target	sm_100

	.elftype	@"ET_EXEC"


//--------------------- .note.nv.tkinfo           --------------------------
	.section	.note.nv.tkinfo,"",@"SHT_NOTE"
	.sectionflags	@"SHF_NOTE_NV_TKINFO"
	.tkinfo
        /*0018*/ 	.word	0x00000002
        /*0030*/ 	.string	""
        /*0030*/ 	.string	"ptxas"
        /*0030*/ 	.string	"Cuda compilation tools, release 13.0, V13.0.88"
        /*0030*/ 	.string	"Build cuda_13.0.r13.0/compiler.36424714_0"
        /*0030*/ 	.string	"-arch sm_100 -m 64 "



//--------------------- .note.nv.cuinfo           --------------------------
	.section	.note.nv.cuinfo,"",@"SHT_NOTE"
	.sectionflags	@"SHF_NOTE_NV_CUINFO"
        /*0018*/ 	.short	0x0002
        /*001a*/ 	.short	0x0064
        /*001c*/ 	.short	0x0082
	.zero		2


//--------------------- .nv.info                  --------------------------
	.section	.nv.info,"",@"SHT_CUDA_INFO"
	.align	4


	//----- nvinfo : EIATTR_REGCOUNT
	.align		4
        /*0000*/ 	.byte	0x04, 0x2f
        /*0002*/ 	.short	(.L_1 - .L_0)
	.align		4
.L_0:
        /*0004*/ 	.word	index@(_Z8wmma_kerPfS_S_b)
        /*0008*/ 	.word	0x0000001e


	//----- nvinfo : EIATTR_FRAME_SIZE
	.align		4
.L_1:
        /*000c*/ 	.byte	0x04, 0x11
        /*000e*/ 	.short	(.L_3 - .L_2)
	.align		4
.L_2:
        /*0010*/ 	.word	index@(_Z8wmma_kerPfS_S_b)
        /*0014*/ 	.word	0x00000000


	//----- nvinfo : EIATTR_MIN_STACK_SIZE
	.align		4
.L_3:
        /*0018*/ 	.byte	0x04, 0x12
        /*001a*/ 	.short	(.L_5 - .L_4)
	.align		4
.L_4:
        /*001c*/ 	.word	index@(_Z8wmma_kerPfS_S_b)
        /*0020*/ 	.word	0x00000000
.L_5:


//--------------------- .nv.compat                --------------------------
	.section	.nv.compat,"",@"SHT_CUDA_COMPAT_INFO"
	.align	4
        /*0000*/ 	.byte	0x02, 0x09, 0x00, 0x00, 0x02, 0x02, 0x01, 0x00, 0x02, 0x05, 0x05, 0x00, 0x03, 0x07, 0x01, 0x01
        /*0010*/ 	.byte	0x02, 0x03, 0x00, 0x00, 0x02, 0x06, 0x01, 0x00, 0x04, 0x0b, 0x08, 0x00, 0x09, 0x00, 0x00, 0x00
        /*0020*/ 	.byte	0x00, 0x00, 0x00, 0x00


//--------------------- .nv.info._Z8wmma_kerPfS_S_b --------------------------
	.section	.nv.info._Z8wmma_kerPfS_S_b,"",@"SHT_CUDA_INFO"
	.sectionflags	@""
	.align	4


	//----- nvinfo : EIATTR_CUDA_API_VERSION
	.align		4
        /*0000*/ 	.byte	0x04, 0x37
        /*0002*/ 	.short	(.L_7 - .L_6)
.L_6:
        /*0004*/ 	.word	0x00000082


	//----- nvinfo : EIATTR_KPARAM_INFO
	.align		4
.L_7:
        /*0008*/ 	.byte	0x04, 0x17
        /*000a*/ 	.short	(.L_9 - .L_8)
.L_8:
        /*000c*/ 	.word	0x00000000
        /*0010*/ 	.short	0x0003
        /*0012*/ 	.short	0x0018
        /*0014*/ 	.byte	0x00, 0xf0, 0x05, 0x00


	//----- nvinfo : EIATTR_KPARAM_INFO
	.align		4
.L_9:
        /*0018*/ 	.byte	0x04, 0x17
        /*001a*/ 	.short	(.L_11 - .L_10)
.L_10:
        /*001c*/ 	.word	0x00000000
        /*0020*/ 	.short	0x0002
        /*0022*/ 	.short	0x0010
        /*0024*/ 	.byte	0x00, 0xf5, 0x21, 0x00


	//----- nvinfo : EIATTR_KPARAM_INFO
	.align		4
.L_11:
        /*0028*/ 	.byte	0x04, 0x17
        /*002a*/ 	.short	(.L_13 - .L_12)
.L_12:
        /*002c*/ 	.word	0x00000000
        /*0030*/ 	.short	0x0001
        /*0032*/ 	.short	0x0008
        /*0034*/ 	.byte	0x00, 0xf5, 0x21, 0x00


	//----- nvinfo : EIATTR_KPARAM_INFO
	.align		4
.L_13:
        /*0038*/ 	.byte	0x04, 0x17
        /*003a*/ 	.short	(.L_15 - .L_14)
.L_14:
        /*003c*/ 	.word	0x00000000
        /*0040*/ 	.short	0x0000
        /*0042*/ 	.short	0x0000
        /*0044*/ 	.byte	0x00, 0xf5, 0x21, 0x00


	//----- nvinfo : EIATTR_SPARSE_MMA_MASK
	.align		4
.L_15:
        /*0048*/ 	.byte	0x03, 0x50
        /*004a*/ 	.short	0x0000


	//----- nvinfo : EIATTR_WMMA_USED
	.align		4
        /*004c*/ 	.byte	0x01, 0x2b
	.zero		2


	//----- nvinfo : EIATTR_MAXREG_COUNT
	.align		4
        /*0050*/ 	.byte	0x03, 0x1b
        /*0052*/ 	.short	0x00ff


	//----- nvinfo : EIATTR_MERCURY_ISA_VERSION
	.align		4
        /*0054*/ 	.byte	0x03, 0x5f
        /*0056*/ 	.short	0x0101


	//----- nvinfo : EIATTR_VRC_CTA_INIT_COUNT
	.align		4
        /*0058*/ 	.byte	0x02, 0x4a
	.zero		1
	.zero		1


	//----- nvinfo : EIATTR_EXIT_INSTR_OFFSETS
	.align		4
        /*005c*/ 	.byte	0x04, 0x1c
        /*005e*/ 	.short	(.L_17 - .L_16)


	//   ....[0]....
.L_16:
        /*0060*/ 	.word	0x000003d0


	//----- nvinfo : EIATTR_CBANK_PARAM_SIZE
	.align		4
.L_17:
        /*0064*/ 	.byte	0x03, 0x19
        /*0066*/ 	.short	0x0019


	//----- nvinfo : EIATTR_PARAM_CBANK
	.align		4
        /*0068*/ 	.byte	0x04, 0x0a
        /*006a*/ 	.short	(.L_19 - .L_18)
	.align		4
.L_18:
        /*006c*/ 	.word	index@(.nv.constant0._Z8wmma_kerPfS_S_b)
        /*0070*/ 	.short	0x0380
        /*0072*/ 	.short	0x0019


	//----- nvinfo : EIATTR_SW_WAR
	.align		4
.L_19:
        /*0074*/ 	.byte	0x04, 0x36
        /*0076*/ 	.short	(.L_21 - .L_20)
.L_20:
        /*0078*/ 	.word	0x00000008
.L_21:


//--------------------- .nv.callgraph             --------------------------
	.section	.nv.callgraph,"",@"SHT_CUDA_CALLGRAPH"
	.align	4
	.sectionentsize	8
	.align		4
        /*0000*/ 	.word	0x00000000
	.align		4
        /*0004*/ 	.word	0xffffffff
	.align		4
        /*0008*/ 	.word	0x00000000
	.align		4
        /*000c*/ 	.word	0xfffffffe
	.align		4
        /*0010*/ 	.word	0x00000000
	.align		4
        /*0014*/ 	.word	0xfffffffd
	.align		4
        /*0018*/ 	.word	0x00000000
	.align		4
        /*001c*/ 	.word	0xfffffffc


//--------------------- .text._Z8wmma_kerPfS_S_b  --------------------------
	.section	.text._Z8wmma_kerPfS_S_b,"ax",@progbits
	.align	128
        .global         _Z8wmma_kerPfS_S_b
        .type           _Z8wmma_kerPfS_S_b,@function
        .size           _Z8wmma_kerPfS_S_b,(.L_x_1 - _Z8wmma_kerPfS_S_b)
        .other          _Z8wmma_kerPfS_S_b,@"STO_CUDA_ENTRY STV_DEFAULT"
_Z8wmma_kerPfS_S_b:
.text._Z8wmma_kerPfS_S_b:
[----:B------:R-:W-:Y:S01]  /*0000*/  LDC R1, c[0x0][0x37c] ;  /* 0x0000df00ff017b82 */ /* 0x000fe20000000800 */
[----:B------:R-:W0:Y:S01]  /*0010*/  S2R R21, SR_LANEID ;  /* 0x0000000000157919 */ /* 0x000e220000000000 */
[----:B------:R-:W1:Y:S06]  /*0020*/  LDCU.U8 UR4, c[0x0][0x398] ;  /* 0x00007300ff0477ac */ /* 0x000e6c0008000000 */
[----:B------:R-:W2:Y:S01]  /*0030*/  LDC.64 R14, c[0x0][0x388] ;  /* 0x0000e200ff0e7b82 */ /* 0x000ea20000000a00 */
[----:B------:R-:W-:Y:S01]  /*0040*/  IMAD.MOV.U32 R3, RZ, RZ, RZ ;  /* 0x000000ffff037224 */ /* 0x000fe200078e00ff */
[----:B------:R-:W3:Y:S01]  /*0050*/  LDCU.64 UR8, c[0x0][0x390] ;  /* 0x00007200ff0877ac */ /* 0x000ee20008000a00 */
[----:B------:R-:W4:Y:S05]  /*0060*/  LDCU.64 UR6, c[0x0][0x358] ;  /* 0x00006b00ff0677ac */ /* 0x000f2a0008000a00 */
[----:B------:R-:W5:Y:S01]  /*0070*/  LDC.64 R18, c[0x0][0x380] ;  /* 0x0000e000ff127b82 */ /* 0x000f620000000a00 */
[----:B-1----:R-:W-:Y:S01]  /*0080*/  UPRMT UR4, UR4, 0x8880, URZ ;  /* 0x0000888004047896 */ /* 0x002fe200080000ff */
[----:B0-----:R-:W-:Y:S01]  /*0090*/  IMAD.SHL.U32 R5, R21, 0x2, RZ ;  /* 0x0000000215057824 */ /* 0x001fe200078e00ff */
[----:B------:R-:W-:-:S02]  /*00a0*/  SHF.R.U32.HI R2, RZ, 0x2, R21 ;  /* 0x00000002ff027819 */ /* 0x000fc40000011615 */
[----:B------:R-:W-:Y:S02]  /*00b0*/  LOP3.LUT R21, R21, 0x3, RZ, 0xc0, !PT ;  /* 0x0000000315157812 */ /* 0x000fe400078ec0ff */
[----:B------:R-:W-:Y:S02]  /*00c0*/  LOP3.LUT R5, R5, 0x6, RZ, 0xe2, !PT ;  /* 0x0000000605057812 */ /* 0x000fe400078ee2ff */
[----:B------:R-:W-:-:S03]  /*00d0*/  LEA R21, R2, R21, 0x3 ;  /* 0x0000001502157211 */ /* 0x000fc600078e18ff */
[----:B------:R-:W-:-:S04]  /*00e0*/  IMAD.WIDE.U32 R4, R5, 0x10, R2 ;  /* 0x0000001005047825 */ /* 0x000fc800078e0002 */
[----:B--2---:R-:W-:Y:S01]  /*00f0*/  IMAD.WIDE R6, R21, 0x4, R14 ;  /* 0x0000000415067825 */ /* 0x004fe200078e020e */
[----:B---3--:R-:W-:-:S03]  /*0100*/  LEA R2, P0, R4, UR8, 0x2 ;  /* 0x0000000804027c11 */ /* 0x008fc6000f8010ff */
[----:B------:R-:W-:Y:S01]  /*0110*/  VIADD R25, R21, 0x40 ;  /* 0x0000004015197836 */ /* 0x000fe20000000000 */
[----:B------:R-:W-:Y:S01]  /*0120*/  LEA.HI.X R3, R4, UR9, R5, 0x2, P0 ;  /* 0x0000000904037c11 */ /* 0x000fe200080f1405 */
[----:B----4-:R0:W2:Y:S01]  /*0130*/  LD.E R17, desc[UR6][R6.64] ;  /* 0x0000000606117980 */ /* 0x0100a2000c101900 */
[----:B------:R-:W-:Y:S01]  /*0140*/  ISETP.NE.AND P0, PT, RZ, UR4, PT ;  /* 0x00000004ff007c0c */ /* 0x000fe2000bf05270 */
[----:B------:R-:W-:Y:S01]  /*0150*/  IMAD.WIDE R26, R25, 0x4, R14 ;  /* 0x00000004191a7825 */ /* 0x000fe200078e020e */
[----:B------:R-:W-:Y:S02]  /*0160*/  CS2R R8, SRZ ;  /* 0x0000000000087805 */ /* 0x000fe4000001ff00 */
[----:B------:R-:W-:Y:S02]  /*0170*/  CS2R R10, SRZ ;  /* 0x00000000000a7805 */ /* 0x000fe4000001ff00 */
[----:B------:R-:W-:Y:S01]  /*0180*/  CS2R R4, SRZ ;  /* 0x0000000000047805 */ /* 0x000fe2000001ff00 */
[----:B-----5:R-:W-:Y:S01]  /*0190*/  IMAD.WIDE R22, R21, 0x4, R18 ;  /* 0x0000000415167825 */ /* 0x020fe200078e0212 */
[----:B------:R-:W3:Y:S01]  /*01a0*/  LD.E R0, desc[UR6][R26.64] ;  /* 0x000000061a007980 */ /* 0x000ee2000c101900 */
[----:B0-----:R-:W-:-:S02]  /*01b0*/  CS2R R6, SRZ ;  /* 0x0000000000067805 */ /* 0x001fc4000001ff00 */
[----:B------:R-:W-:Y:S01]  /*01c0*/  IMAD.WIDE R24, R25, 0x4, R18 ;  /* 0x0000000419187825 */ /* 0x000fe200078e0212 */
[----:B------:R-:W2:Y:S04]  /*01d0*/  LD.E R12, desc[UR6][R22.64] ;  /* 0x00000006160c7980 */ /* 0x000ea8000c101900 */
[----:B------:R0:W2:Y:S04]  /*01e0*/  LD.E R13, desc[UR6][R24.64] ;  /* 0x00000006180d7980 */ /* 0x0000a8000c101900 */
[----:B------:R-:W2:Y:S04]  /*01f0*/  @!P0 LD.E R8, desc[UR6][R2.64] ;  /* 0x0000000602088980 */ /* 0x000ea8000c101900 */
[----:B------:R-:W2:Y:S04]  /*0200*/  @!P0 LD.E R9, desc[UR6][R2.64+0x40] ;  /* 0x0000400602098980 */ /* 0x000ea8000c101900 */
[----:B------:R-:W2:Y:S04]  /*0210*/  @!P0 LD.E R10, desc[UR6][R2.64+0x20] ;  /* 0x00002006020a8980 */ /* 0x000ea8000c101900 */
[----:B------:R-:W2:Y:S04]  /*0220*/  @!P0 LD.E R11, desc[UR6][R2.64+0x60] ;  /* 0x00006006020b8980 */ /* 0x000ea8000c101900 */
[----:B------:R-:W3:Y:S04]  /*0230*/  @!P0 LD.E R4, desc[UR6][R2.64+0x200] ;  /* 0x0002000602048980 */ /* 0x000ee8000c101900 */
[----:B------:R-:W3:Y:S04]  /*0240*/  @!P0 LD.E R5, desc[UR6][R2.64+0x240] ;  /* 0x0002400602058980 */ /* 0x000ee8000c101900 */
[----:B------:R-:W3:Y:S04]  /*0250*/  @!P0 LD.E R6, desc[UR6][R2.64+0x220] ;  /* 0x0002200602068980 */ /* 0x000ee8000c101900 */
[----:B------:R-:W3:Y:S01]  /*0260*/  @!P0 LD.E R7, desc[UR6][R2.64+0x260] ;  /* 0x0002600602078980 */ /* 0x000ee2000c101900 */
[----:B0-----:R-:W-:-:S02]  /*0270*/  IADD3 R25, PT, PT, R21, 0x4, RZ ;  /* 0x0000000415197810 */ /* 0x001fc40007ffe0ff */
[----:B------:R-:W-:-:S03]  /*0280*/  IADD3 R27, PT, PT, R21, 0x44, RZ ;  /* 0x00000044151b7810 */ /* 0x000fc60007ffe0ff */
[----:B------:R-:W-:-:S04]  /*0290*/  IMAD.WIDE R22, R25, 0x4, R14 ;  /* 0x0000000419167825 */ /* 0x000fc800078e020e */
[----:B------:R-:W-:Y:S01]  /*02a0*/  IMAD.WIDE R20, R25, 0x4, R18 ;  /* 0x0000000419147825 */ /* 0x000fe200078e0212 */
[----:B------:R-:W4:Y:S03]  /*02b0*/  LD.E R16, desc[UR6][R22.64] ;  /* 0x0000000616107980 */ /* 0x000f26000c101900 */
[C---:B------:R-:W-:Y:S02]  /*02c0*/  IMAD.WIDE R24, R27.reuse, 0x4, R14 ;  /* 0x000000041b187825 */ /* 0x040fe400078e020e */
[----:B------:R-:W4:Y:S02]  /*02d0*/  LD.E R14, desc[UR6][R20.64] ;  /* 0x00000006140e7980 */ /* 0x000f24000c101900 */
[----:B------:R-:W-:Y:S02]  /*02e0*/  IMAD.WIDE R18, R27, 0x4, R18 ;  /* 0x000000041b127825 */ /* 0x000fe400078e0212 */
[----:B------:R-:W5:Y:S04]  /*02f0*/  LD.E R24, desc[UR6][R24.64] ;  /* 0x0000000618187980 */ /* 0x000f68000c101900 */
[----:B------:R-:W4:Y:S01]  /*0300*/  LD.E R15, desc[UR6][R18.64] ;  /* 0x00000006120f7980 */ /* 0x000f22000c101900 */
[C---:B--2---:R-:W-:Y:S08]  /*0310*/  HMMA.1684.F32.TF32 R8, R12.reuse, R17, R8 ;  /* 0x000000110c08723c */ /* 0x044ff00000085008 */
[----:B---3--:R-:W-:-:S12]  /*0320*/  HMMA.1684.F32.TF32 R4, R12, R0, R4 ;  /* 0x000000000c04723c */ /* 0x008fd80000085004 */
[C---:B----4-:R-:W-:Y:S08]  /*0330*/  HMMA.1684.F32.TF32 R8, R14.reuse, R16, R8 ;  /* 0x000000100e08723c */ /* 0x050ff00000085008 */
[----:B-----5:R-:W-:Y:S11]  /*0340*/  HMMA.1684.F32.TF32 R4, R14, R24, R4 ;  /* 0x000000180e04723c */ /* 0x020ff60000085004 */
[----:B------:R-:W-:Y:S04]  /*0350*/  ST.E desc[UR6][R2.64], R8 ;  /* 0x0000000802007985 */ /* 0x000fe8000c101906 */
[----:B------:R-:W-:Y:S04]  /*0360*/  ST.E desc[UR6][R2.64+0x40], R9 ;  /* 0x0000400902007985 */ /* 0x000fe8000c101906 */
[----:B------:R-:W-:Y:S04]  /*0370*/  ST.E desc[UR6][R2.64+0x20], R10 ;  /* 0x0000200a02007985 */ /* 0x000fe8000c101906 */
[----:B------:R-:W-:Y:S04]  /*0380*/  ST.E desc[UR6][R2.64+0x60], R11 ;  /* 0x0000600b02007985 */ /* 0x000fe8000c101906 */
[----:B------:R-:W-:Y:S04]  /*0390*/  ST.E desc[UR6][R2.64+0x200], R4 ;  /* 0x0002000402007985 */ /* 0x000fe8000c101906 */
[----:B------:R-:W-:Y:S04]  /*03a0*/  ST.E desc[UR6][R2.64+0x240], R5 ;  /* 0x0002400502007985 */ /* 0x000fe8000c101906 */
[----:B------:R-:W-:Y:S04]  /*03b0*/  ST.E desc[UR6][R2.64+0x220], R6 ;  /* 0x0002200602007985 */ /* 0x000fe8000c101906 */
[----:B------:R-:W-:Y:S01]  /*03c0*/  ST.E desc[UR6][R2.64+0x260], R7 ;  /* 0x0002600702007985 */ /* 0x000fe2000c101906 */
[----:B------:R-:W-:Y:S05]  /*03d0*/  EXIT ;  /* 0x000000000000794d */ /* 0x000fea0003800000 */
.L_x_0:
[----:B------:R-:W-:-:S00]  /*03e0*/  BRA `(.L_x_0) ;  /* 0xfffffffc00fc7947 */ /* 0x000fc0000383ffff */
[----:B------:R-:W-:-:S00]  /*03f0*/  NOP ;  /* 0x0000000000007918 */ /* 0x000fc00000000000 */
        /* <DEDUP_REMOVED lines=8> */
.L_x_1:


//--------------------- .nv.shared.reserved.0     --------------------------
	.section	.nv.shared.reserved.0,"aw",@nobits
	.weak		__nv_reservedSMEM_offset_0_alias
	.size		__nv_reservedSMEM_offset_0_alias, 0, 64
	.other		__nv_reservedSMEM_offset_0_alias,@"STO_CUDA_RESERVED_SHARED STV_DEFAULT"
__nv_reservedSMEM_offset_0_alias:
	.zero		0
	.zero		64


//--------------------- .nv.constant0._Z8wmma_kerPfS_S_b --------------------------
	.section	.nv.constant0._Z8wmma_kerPfS_S_b,"a",@progbits
	.sectionflags	@""
	.align	4
.nv.constant0._Z8wmma_kerPfS_S_b:
	.zero		921


//--------------------- SYMBOLS --------------------------

	.type		.nv.reservedSmem.offset0,@object
	.size		.nv.reservedSmem.offset0,0x4
